//
// Generated by NVIDIA NVVM Compiler
//
// Compiler Build ID: CL-36424714
// Cuda compilation tools, release 13.0, V13.0.88
// Based on NVVM 20.0.0
//

.version 9.0
.target sm_100
.address_size 64

	// .globl	_Z12matmul_naivePKiS0_Pii
// _ZZ12matmul_tiledPKiS0_PiiE2tA has been demoted
// _ZZ12matmul_tiledPKiS0_PiiE2tB has been demoted

.visible .entry _Z12matmul_naivePKiS0_Pii(
	.param .u64 .ptr .align 1 _Z12matmul_naivePKiS0_Pii_param_0,
	.param .u64 .ptr .align 1 _Z12matmul_naivePKiS0_Pii_param_1,
	.param .u64 .ptr .align 1 _Z12matmul_naivePKiS0_Pii_param_2,
	.param .u32 _Z12matmul_naivePKiS0_Pii_param_3
)
{
	.reg .pred 	%p<10>;
	.reg .b32 	%r<107>;
	.reg .b64 	%rd<67>;

	ld.param.u64 	%rd14, [_Z12matmul_naivePKiS0_Pii_param_0];
	ld.param.u64 	%rd15, [_Z12matmul_naivePKiS0_Pii_param_1];
	ld.param.u32 	%r31, [_Z12matmul_naivePKiS0_Pii_param_3];
	cvta.to.global.u64 	%rd1, %rd15;
	cvta.to.global.u64 	%rd2, %rd14;
	mov.u32 	%r32, %ctaid.x;
	mov.u32 	%r33, %ntid.x;
	mov.u32 	%r34, %tid.x;
	mad.lo.s32 	%r1, %r32, %r33, %r34;
	mov.u32 	%r35, %ctaid.y;
	mov.u32 	%r36, %ntid.y;
	mov.u32 	%r37, %tid.y;
	mad.lo.s32 	%r38, %r35, %r36, %r37;
	max.s32 	%r39, %r1, %r38;
	setp.ge.s32 	%p1, %r39, %r31;
	@%p1 bra 	$L__BB0_13;
	mul.lo.s32 	%r3, %r31, %r38;
	and.b32  	%r4, %r31, 7;
	setp.lt.u32 	%p2, %r31, 8;
	mov.b32 	%r101, 0;
	mov.u32 	%r106, %r101;
	@%p2 bra 	$L__BB0_4;
	and.b32  	%r101, %r31, 2147483640;
	neg.s32 	%r95, %r101;
	mul.wide.s32 	%rd16, %r31, 4;
	add.s64 	%rd3, %rd1, %rd16;
	shl.b32 	%r7, %r31, 3;
	mul.wide.s32 	%rd17, %r31, 8;
	add.s64 	%rd4, %rd1, %rd17;
	mul.wide.s32 	%rd18, %r31, 12;
	add.s64 	%rd5, %rd1, %rd18;
	mul.wide.s32 	%rd19, %r31, 16;
	add.s64 	%rd6, %rd1, %rd19;
	mul.wide.s32 	%rd20, %r31, 20;
	add.s64 	%rd7, %rd1, %rd20;
	mul.wide.s32 	%rd21, %r31, 24;
	add.s64 	%rd8, %rd1, %rd21;
	mul.wide.s32 	%rd22, %r31, 28;
	add.s64 	%rd9, %rd1, %rd22;
	mul.wide.u32 	%rd23, %r3, 4;
	add.s64 	%rd24, %rd23, %rd2;
	add.s64 	%rd66, %rd24, 16;
	mov.b32 	%r106, 0;
	mov.u32 	%r94, %r1;
$L__BB0_3:
	.pragma "nounroll";
	mul.wide.s32 	%rd25, %r94, 4;
	add.s64 	%rd26, %rd3, %rd25;
	add.s64 	%rd27, %rd4, %rd25;
	add.s64 	%rd28, %rd5, %rd25;
	add.s64 	%rd29, %rd6, %rd25;
	add.s64 	%rd30, %rd7, %rd25;
	add.s64 	%rd31, %rd8, %rd25;
	add.s64 	%rd32, %rd9, %rd25;
	add.s64 	%rd33, %rd1, %rd25;
	ld.global.u32 	%r43, [%rd66+-16];
	ld.global.u32 	%r44, [%rd33];
	mad.lo.s32 	%r45, %r44, %r43, %r106;
	ld.global.u32 	%r46, [%rd66+-12];
	ld.global.u32 	%r47, [%rd26];
	mad.lo.s32 	%r48, %r47, %r46, %r45;
	ld.global.u32 	%r49, [%rd66+-8];
	ld.global.u32 	%r50, [%rd27];
	mad.lo.s32 	%r51, %r50, %r49, %r48;
	ld.global.u32 	%r52, [%rd66+-4];
	ld.global.u32 	%r53, [%rd28];
	mad.lo.s32 	%r54, %r53, %r52, %r51;
	ld.global.u32 	%r55, [%rd66];
	ld.global.u32 	%r56, [%rd29];
	mad.lo.s32 	%r57, %r56, %r55, %r54;
	ld.global.u32 	%r58, [%rd66+4];
	ld.global.u32 	%r59, [%rd30];
	mad.lo.s32 	%r60, %r59, %r58, %r57;
	ld.global.u32 	%r61, [%rd66+8];
	ld.global.u32 	%r62, [%rd31];
	mad.lo.s32 	%r63, %r62, %r61, %r60;
	ld.global.u32 	%r64, [%rd66+12];
	ld.global.u32 	%r65, [%rd32];
	mad.lo.s32 	%r106, %r65, %r64, %r63;
	add.s32 	%r95, %r95, 8;
	add.s32 	%r94, %r94, %r7;
	add.s64 	%rd66, %rd66, 32;
	setp.ne.s32 	%p3, %r95, 0;
	@%p3 bra 	$L__BB0_3;
$L__BB0_4:
	setp.eq.s32 	%p4, %r4, 0;
	@%p4 bra 	$L__BB0_12;
	and.b32  	%r17, %r31, 3;
	setp.lt.u32 	%p5, %r4, 4;
	@%p5 bra 	$L__BB0_7;
	add.s32 	%r67, %r101, %r3;
	mul.wide.u32 	%rd34, %r67, 4;
	add.s64 	%rd35, %rd2, %rd34;
	ld.global.u32 	%r68, [%rd35];
	mad.lo.s32 	%r69, %r101, %r31, %r1;
	mul.wide.s32 	%rd36, %r69, 4;
	add.s64 	%rd37, %rd1, %rd36;
	ld.global.u32 	%r70, [%rd37];
	mad.lo.s32 	%r71, %r70, %r68, %r106;
	cvt.u64.u32 	%rd38, %r3;
	cvt.u64.u32 	%rd39, %r101;
	add.s64 	%rd40, %rd39, %rd38;
	shl.b64 	%rd41, %rd40, 2;
	add.s64 	%rd42, %rd2, %rd41;
	ld.global.u32 	%r72, [%rd42+4];
	mul.wide.s32 	%rd43, %r31, 4;
	add.s64 	%rd44, %rd37, %rd43;
	ld.global.u32 	%r73, [%rd44];
	mad.lo.s32 	%r74, %r73, %r72, %r71;
	ld.global.u32 	%r75, [%rd42+8];
	add.s64 	%rd45, %rd44, %rd43;
	ld.global.u32 	%r76, [%rd45];
	mad.lo.s32 	%r77, %r76, %r75, %r74;
	ld.global.u32 	%r78, [%rd42+12];
	add.s64 	%rd46, %rd45, %rd43;
	ld.global.u32 	%r79, [%rd46];
	mad.lo.s32 	%r106, %r79, %r78, %r77;
	add.s32 	%r101, %r101, 4;
$L__BB0_7:
	setp.eq.s32 	%p6, %r17, 0;
	@%p6 bra 	$L__BB0_12;
	setp.eq.s32 	%p7, %r17, 1;
	@%p7 bra 	$L__BB0_10;
	add.s32 	%r81, %r101, %r3;
	mul.wide.u32 	%rd47, %r81, 4;
	add.s64 	%rd48, %rd2, %rd47;
	ld.global.u32 	%r82, [%rd48];
	mad.lo.s32 	%r83, %r101, %r31, %r1;
	mul.wide.s32 	%rd49, %r83, 4;
	add.s64 	%rd50, %rd1, %rd49;
	ld.global.u32 	%r84, [%rd50];
	mad.lo.s32 	%r85, %r84, %r82, %r106;
	cvt.u64.u32 	%rd51, %r3;
	cvt.u64.u32 	%rd52, %r101;
	add.s64 	%rd53, %rd52, %rd51;
	shl.b64 	%rd54, %rd53, 2;
	add.s64 	%rd55, %rd2, %rd54;
	ld.global.u32 	%r86, [%rd55+4];
	mul.wide.s32 	%rd56, %r31, 4;
	add.s64 	%rd57, %rd50, %rd56;
	ld.global.u32 	%r87, [%rd57];
	mad.lo.s32 	%r106, %r87, %r86, %r85;
	add.s32 	%r101, %r101, 2;
$L__BB0_10:
	and.b32  	%r88, %r31, 1;
	setp.eq.b32 	%p8, %r88, 1;
	not.pred 	%p9, %p8;
	@%p9 bra 	$L__BB0_12;
	add.s32 	%r89, %r101, %r3;
	mul.wide.u32 	%rd58, %r89, 4;
	add.s64 	%rd59, %rd2, %rd58;
	ld.global.u32 	%r90, [%rd59];
	mad.lo.s32 	%r91, %r101, %r31, %r1;
	mul.wide.s32 	%rd60, %r91, 4;
	add.s64 	%rd61, %rd1, %rd60;
	ld.global.u32 	%r92, [%rd61];
	mad.lo.s32 	%r106, %r92, %r90, %r106;
$L__BB0_12:
	ld.param.u64 	%rd65, [_Z12matmul_naivePKiS0_Pii_param_2];
	add.s32 	%r93, %r3, %r1;
	cvta.to.global.u64 	%rd62, %rd65;
	mul.wide.s32 	%rd63, %r93, 4;
	add.s64 	%rd64, %rd62, %rd63;
	st.global.u32 	[%rd64], %r106;
$L__BB0_13:
	ret;

}
	// .globl	_Z12matmul_tiledPKiS0_Pii
.visible .entry _Z12matmul_tiledPKiS0_Pii(
	.param .u64 .ptr .align 1 _Z12matmul_tiledPKiS0_Pii_param_0,
	.param .u64 .ptr .align 1 _Z12matmul_tiledPKiS0_Pii_param_1,
	.param .u64 .ptr .align 1 _Z12matmul_tiledPKiS0_Pii_param_2,
	.param .u32 _Z12matmul_tiledPKiS0_Pii_param_3
)
{
	.reg .pred 	%p<8>;
	.reg .b32 	%r<152>;
	.reg .b64 	%rd<13>;
	// demoted variable
	.shared .align 4 .b8 _ZZ12matmul_tiledPKiS0_PiiE2tA[4096];
	// demoted variable
	.shared .align 4 .b8 _ZZ12matmul_tiledPKiS0_PiiE2tB[4096];
	ld.param.u64 	%rd3, [_Z12matmul_tiledPKiS0_Pii_param_0];
	ld.param.u64 	%rd4, [_Z12matmul_tiledPKiS0_Pii_param_1];
	ld.param.u64 	%rd5, [_Z12matmul_tiledPKiS0_Pii_param_2];
	ld.param.u32 	%r30, [_Z12matmul_tiledPKiS0_Pii_param_3];
	mov.u32 	%r143, %tid.x;
	mov.u32 	%r145, %tid.y;
	mov.u32 	%r32, %ctaid.x;
	mov.u32 	%r33, %ntid.x;
	mad.lo.s32 	%r3, %r32, %r33, %r143;
	mov.u32 	%r34, %ctaid.y;
	mov.u32 	%r35, %ntid.y;
	mad.lo.s32 	%r4, %r34, %r35, %r145;
	setp.lt.s32 	%p1, %r30, 1;
	mov.b32 	%r151, 0;
	@%p1 bra 	$L__BB1_7;
	add.s32 	%r37, %r30, 31;
	shr.u32 	%r38, %r37, 5;
	shl.b32 	%r39, %r145, 7;
	mov.u32 	%r40, _ZZ12matmul_tiledPKiS0_PiiE2tA;
	add.s32 	%r5, %r40, %r39;
	shl.b32 	%r41, %r143, 2;
	add.s32 	%r6, %r5, %r41;
	mov.u32 	%r42, _ZZ12matmul_tiledPKiS0_PiiE2tB;
	add.s32 	%r8, %r42, %r41;
	add.s32 	%r7, %r8, %r39;
	neg.s32 	%r147, %r38;
	mad.lo.s32 	%r146, %r145, %r30, %r3;
	shl.b32 	%r11, %r30, 5;
	mad.lo.s32 	%r144, %r30, %r4, %r143;
	cvta.to.global.u64 	%rd1, %rd3;
	cvta.to.global.u64 	%rd2, %rd4;
	mov.b32 	%r151, 0;
$L__BB1_2:
	setp.ge.u32 	%p2, %r4, %r30;
	setp.ge.s32 	%p3, %r143, %r30;
	mov.b32 	%r149, 0;
	or.pred  	%p4, %p2, %p3;
	@%p4 bra 	$L__BB1_4;
	mul.wide.u32 	%rd6, %r144, 4;
	add.s64 	%rd7, %rd1, %rd6;
	ld.global.u32 	%r149, [%rd7];
$L__BB1_4:
	st.shared.u32 	[%r6], %r149;
	mov.b32 	%r150, 0;
	max.s32 	%r45, %r3, %r145;
	setp.ge.s32 	%p5, %r45, %r30;
	@%p5 bra 	$L__BB1_6;
	mul.wide.s32 	%rd8, %r146, 4;
	add.s64 	%rd9, %rd2, %rd8;
	ld.global.u32 	%r150, [%rd9];
$L__BB1_6:
	st.shared.u32 	[%r7], %r150;
	bar.sync 	0;
	ld.shared.u32 	%r46, [%r5];
	ld.shared.u32 	%r47, [%r8];
	mad.lo.s32 	%r48, %r47, %r46, %r151;
	ld.shared.u32 	%r49, [%r5+4];
	ld.shared.u32 	%r50, [%r8+128];
	mad.lo.s32 	%r51, %r50, %r49, %r48;
	ld.shared.u32 	%r52, [%r5+8];
	ld.shared.u32 	%r53, [%r8+256];
	mad.lo.s32 	%r54, %r53, %r52, %r51;
	ld.shared.u32 	%r55, [%r5+12];
	ld.shared.u32 	%r56, [%r8+384];
	mad.lo.s32 	%r57, %r56, %r55, %r54;
	ld.shared.u32 	%r58, [%r5+16];
	ld.shared.u32 	%r59, [%r8+512];
	mad.lo.s32 	%r60, %r59, %r58, %r57;
	ld.shared.u32 	%r61, [%r5+20];
	ld.shared.u32 	%r62, [%r8+640];
	mad.lo.s32 	%r63, %r62, %r61, %r60;
	ld.shared.u32 	%r64, [%r5+24];
	ld.shared.u32 	%r65, [%r8+768];
	mad.lo.s32 	%r66, %r65, %r64, %r63;
	ld.shared.u32 	%r67, [%r5+28];
	ld.shared.u32 	%r68, [%r8+896];
	mad.lo.s32 	%r69, %r68, %r67, %r66;
	ld.shared.u32 	%r70, [%r5+32];
	ld.shared.u32 	%r71, [%r8+1024];
	mad.lo.s32 	%r72, %r71, %r70, %r69;
	ld.shared.u32 	%r73, [%r5+36];
	ld.shared.u32 	%r74, [%r8+1152];
	mad.lo.s32 	%r75, %r74, %r73, %r72;
	ld.shared.u32 	%r76, [%r5+40];
	ld.shared.u32 	%r77, [%r8+1280];
	mad.lo.s32 	%r78, %r77, %r76, %r75;
	ld.shared.u32 	%r79, [%r5+44];
	ld.shared.u32 	%r80, [%r8+1408];
	mad.lo.s32 	%r81, %r80, %r79, %r78;
	ld.shared.u32 	%r82, [%r5+48];
	ld.shared.u32 	%r83, [%r8+1536];
	mad.lo.s32 	%r84, %r83, %r82, %r81;
	ld.shared.u32 	%r85, [%r5+52];
	ld.shared.u32 	%r86, [%r8+1664];
	mad.lo.s32 	%r87, %r86, %r85, %r84;
	ld.shared.u32 	%r88, [%r5+56];
	ld.shared.u32 	%r89, [%r8+1792];
	mad.lo.s32 	%r90, %r89, %r88, %r87;
	ld.shared.u32 	%r91, [%r5+60];
	ld.shared.u32 	%r92, [%r8+1920];
	mad.lo.s32 	%r93, %r92, %r91, %r90;
	ld.shared.u32 	%r94, [%r5+64];
	ld.shared.u32 	%r95, [%r8+2048];
	mad.lo.s32 	%r96, %r95, %r94, %r93;
	ld.shared.u32 	%r97, [%r5+68];
	ld.shared.u32 	%r98, [%r8+2176];
	mad.lo.s32 	%r99, %r98, %r97, %r96;
	ld.shared.u32 	%r100, [%r5+72];
	ld.shared.u32 	%r101, [%r8+2304];
	mad.lo.s32 	%r102, %r101, %r100, %r99;
	ld.shared.u32 	%r103, [%r5+76];
	ld.shared.u32 	%r104, [%r8+2432];
	mad.lo.s32 	%r105, %r104, %r103, %r102;
	ld.shared.u32 	%r106, [%r5+80];
	ld.shared.u32 	%r107, [%r8+2560];
	mad.lo.s32 	%r108, %r107, %r106, %r105;
	ld.shared.u32 	%r109, [%r5+84];
	ld.shared.u32 	%r110, [%r8+2688];
	mad.lo.s32 	%r111, %r110, %r109, %r108;
	ld.shared.u32 	%r112, [%r5+88];
	ld.shared.u32 	%r113, [%r8+2816];
	mad.lo.s32 	%r114, %r113, %r112, %r111;
	ld.shared.u32 	%r115, [%r5+92];
	ld.shared.u32 	%r116, [%r8+2944];
	mad.lo.s32 	%r117, %r116, %r115, %r114;
	ld.shared.u32 	%r118, [%r5+96];
	ld.shared.u32 	%r119, [%r8+3072];
	mad.lo.s32 	%r120, %r119, %r118, %r117;
	ld.shared.u32 	%r121, [%r5+100];
	ld.shared.u32 	%r122, [%r8+3200];
	mad.lo.s32 	%r123, %r122, %r121, %r120;
	ld.shared.u32 	%r124, [%r5+104];
	ld.shared.u32 	%r125, [%r8+3328];
	mad.lo.s32 	%r126, %r125, %r124, %r123;
	ld.shared.u32 	%r127, [%r5+108];
	ld.shared.u32 	%r128, [%r8+3456];
	mad.lo.s32 	%r129, %r128, %r127, %r126;
	ld.shared.u32 	%r130, [%r5+112];
	ld.shared.u32 	%r131, [%r8+3584];
	mad.lo.s32 	%r132, %r131, %r130, %r129;
	ld.shared.u32 	%r133, [%r5+116];
	ld.shared.u32 	%r134, [%r8+3712];
	mad.lo.s32 	%r135, %r134, %r133, %r132;
	ld.shared.u32 	%r136, [%r5+120];
	ld.shared.u32 	%r137, [%r8+3840];
	mad.lo.s32 	%r138, %r137, %r136, %r135;
	ld.shared.u32 	%r139, [%r5+124];
	ld.shared.u32 	%r140, [%r8+3968];
	mad.lo.s32 	%r151, %r140, %r139, %r138;
	bar.sync 	0;
	add.s32 	%r147, %r147, 1;
	setp.ne.s32 	%p6, %r147, 0;
	add.s32 	%r146, %r146, %r11;
	add.s32 	%r145, %r145, 32;
	add.s32 	%r144, %r144, 32;
	add.s32 	%r143, %r143, 32;
	@%p6 bra 	$L__BB1_2;
$L__BB1_7:
	max.s32 	%r141, %r4, %r3;
	setp.ge.s32 	%p7, %r141, %r30;
	@%p7 bra 	$L__BB1_9;
	mad.lo.s32 	%r142, %r30, %r4, %r3;
	cvta.to.global.u64 	%rd10, %rd5;
	mul.wide.s32 	%rd11, %r142, 4;
	add.s64 	%rd12, %rd10, %rd11;
	st.global.u32 	[%rd12], %r151;
$L__BB1_9:
	ret;

}


// ===== COMPILED SASS (sm_100) =====

	.target	sm_100

	.elftype	@"ET_EXEC"


//--------------------- .note.nv.tkinfo           --------------------------
	.section	.note.nv.tkinfo,"",@"SHT_NOTE"
	.sectionflags	@"SHF_NOTE_NV_TKINFO"
	.tkinfo
        /*0018*/ 	.word	0x00000002
        /*0030*/ 	.string	""
        /*0030*/ 	.string	"ptxas"
        /*0030*/ 	.string	"Cuda compilation tools, release 13.0, V13.0.88"
        /*0030*/ 	.string	"Build cuda_13.0.r13.0/compiler.36424714_0"
        /*0030*/ 	.string	"-arch sm_100 -m 64 "



//--------------------- .note.nv.cuinfo           --------------------------
	.section	.note.nv.cuinfo,"",@"SHT_NOTE"
	.sectionflags	@"SHF_NOTE_NV_CUINFO"
        /*0018*/ 	.short	0x0002
        /*001a*/ 	.short	0x0064
        /*001c*/ 	.short	0x0082
	.zero		2


//--------------------- .nv.info                  --------------------------
	.section	.nv.info,"",@"SHT_CUDA_INFO"
	.align	4


	//----- nvinfo : EIATTR_REGCOUNT
	.align		4
        /*0000*/ 	.byte	0x04, 0x2f
        /*0002*/ 	.short	(.L_1 - .L_0)
	.align		4
.L_0:
        /*0004*/ 	.word	index@(_Z12matmul_naivePKiS0_Pii)
        /*0008*/ 	.word	0x0000001e


	//----- nvinfo : EIATTR_FRAME_SIZE
	.align		4
.L_1:
        /*000c*/ 	.byte	0x04, 0x11
        /*000e*/ 	.short	(.L_3 - .L_2)
	.align		4
.L_2:
        /*0010*/ 	.word	index@(_Z12matmul_naivePKiS0_Pii)
        /*0014*/ 	.word	0x00000000


	//----- nvinfo : EIATTR_REGCOUNT
	.align		4
.L_3:
        /*0018*/ 	.byte	0x04, 0x2f
        /*001a*/ 	.short	(.L_5 - .L_4)
	.align		4
.L_4:
        /*001c*/ 	.word	index@(_Z12matmul_tiledPKiS0_Pii)
        /*0020*/ 	.word	0x00000020


	//----- nvinfo : EIATTR_FRAME_SIZE
	.align		4
.L_5:
        /*0024*/ 	.byte	0x04, 0x11
        /*0026*/ 	.short	(.L_7 - .L_6)
	.align		4
.L_6:
        /*0028*/ 	.word	index@(_Z12matmul_tiledPKiS0_Pii)
        /*002c*/ 	.word	0x00000000


	//----- nvinfo : EIATTR_MIN_STACK_SIZE
	.align		4
.L_7:
        /*0030*/ 	.byte	0x04, 0x12
        /*0032*/ 	.short	(.L_9 - .L_8)
	.align		4
.L_8:
        /*0034*/ 	.word	index@(_Z12matmul_tiledPKiS0_Pii)
        /*0038*/ 	.word	0x00000000


	//----- nvinfo : EIATTR_MIN_STACK_SIZE
	.align		4
.L_9:
        /*003c*/ 	.byte	0x04, 0x12
        /*003e*/ 	.short	(.L_11 - .L_10)
	.align		4
.L_10:
        /*0040*/ 	.word	index@(_Z12matmul_naivePKiS0_Pii)
        /*0044*/ 	.word	0x00000000
.L_11:


//--------------------- .nv.compat                --------------------------
	.section	.nv.compat,"",@"SHT_CUDA_COMPAT_INFO"
	.align	4
        /*0000*/ 	.byte	0x02, 0x09, 0x00, 0x00, 0x02, 0x02, 0x01, 0x00, 0x02, 0x05, 0x05, 0x00, 0x03, 0x07, 0x01, 0x01
        /*0010*/ 	.byte	0x02, 0x03, 0x00, 0x00, 0x02, 0x06, 0x01, 0x00, 0x04, 0x0b, 0x08, 0x00, 0x09, 0x00, 0x00, 0x00
        /*0020*/ 	.byte	0x00, 0x00, 0x00, 0x00


//--------------------- .nv.info._Z12matmul_tiledPKiS0_Pii --------------------------
	.section	.nv.info._Z12matmul_tiledPKiS0_Pii,"",@"SHT_CUDA_INFO"
	.sectionflags	@""
	.align	4


	//----- nvinfo : EIATTR_CUDA_API_VERSION
	.align		4
        /*0000*/ 	.byte	0x04, 0x37
        /*0002*/ 	.short	(.L_13 - .L_12)
.L_12:
        /*0004*/ 	.word	0x00000082


	//----- nvinfo : EIATTR_KPARAM_INFO
	.align		4
.L_13:
        /*0008*/ 	.byte	0x04, 0x17
        /*000a*/ 	.short	(.L_15 - .L_14)
.L_14:
        /*000c*/ 	.word	0x00000000
        /*0010*/ 	.short	0x0003
        /*0012*/ 	.short	0x0018
        /*0014*/ 	.byte	0x00, 0xf0, 0x11, 0x00


	//----- nvinfo : EIATTR_KPARAM_INFO
	.align		4
.L_15:
        /*0018*/ 	.byte	0x04, 0x17
        /*001a*/ 	.short	(.L_17 - .L_16)
.L_16:
        /*001c*/ 	.word	0x00000000
        /*0020*/ 	.short	0x0002
        /*0022*/ 	.short	0x0010
        /*0024*/ 	.byte	0x00, 0xf5, 0x21, 0x00


	//----- nvinfo : EIATTR_KPARAM_INFO
	.align		4
.L_17:
        /*0028*/ 	.byte	0x04, 0x17
        /*002a*/ 	.short	(.L_19 - .L_18)
.L_18:
        /*002c*/ 	.word	0x00000000
        /*0030*/ 	.short	0x0001
        /*0032*/ 	.short	0x0008
        /*0034*/ 	.byte	0x00, 0xf5, 0x21, 0x00


	//----- nvinfo : EIATTR_KPARAM_INFO
	.align		4
.L_19:
        /*0038*/ 	.byte	0x04, 0x17
        /*003a*/ 	.short	(.L_21 - .L_20)
.L_20:
        /*003c*/ 	.word	0x00000000
        /*0040*/ 	.short	0x0000
        /*0042*/ 	.short	0x0000
        /*0044*/ 	.byte	0x00, 0xf5, 0x21, 0x00


	//----- nvinfo : EIATTR_SPARSE_MMA_MASK
	.align		4
.L_21:
        /*0048*/ 	.byte	0x03, 0x50
        /*004a*/ 	.short	0x0000


	//----- nvinfo : EIATTR_MAXREG_COUNT
	.align		4
        /*004c*/ 	.byte	0x03, 0x1b
        /*004e*/ 	.short	0x00ff


	//----- nvinfo : EIATTR_NUM_BARRIERS
	.align		4
        /*0050*/ 	.byte	0x02, 0x4c
        /*0052*/ 	.byte	0x01
	.zero		1


	//----- nvinfo : EIATTR_MERCURY_ISA_VERSION
	.align		4
        /*0054*/ 	.byte	0x03, 0x5f
        /*0056*/ 	.short	0x0101


	//----- nvinfo : EIATTR_VRC_CTA_INIT_COUNT
	.align		4
        /*0058*/ 	.byte	0x02, 0x4a
	.zero		1
	.zero		1


	//----- nvinfo : EIATTR_EXIT_INSTR_OFFSETS
	.align		4
        /*005c*/ 	.byte	0x04, 0x1c
        /*005e*/ 	.short	(.L_23 - .L_22)


	//   ....[0]....
.L_22:
        /*0060*/ 	.word	0x00000810


	//   ....[1]....
        /*0064*/ 	.word	0x00000860


	//----- nvinfo : EIATTR_CBANK_PARAM_SIZE
	.align		4
.L_23:
        /*0068*/ 	.byte	0x03, 0x19
        /*006a*/ 	.short	0x001c


	//----- nvinfo : EIATTR_PARAM_CBANK
	.align		4
        /*006c*/ 	.byte	0x04, 0x0a
        /*006e*/ 	.short	(.L_25 - .L_24)
	.align		4
.L_24:
        /*0070*/ 	.word	index@(.nv.constant0._Z12matmul_tiledPKiS0_Pii)
        /*0074*/ 	.short	0x0380
        /*0076*/ 	.short	0x001c


	//----- nvinfo : EIATTR_SW_WAR
	.align		4
.L_25:
        /*0078*/ 	.byte	0x04, 0x36
        /*007a*/ 	.short	(.L_27 - .L_26)
.L_26:
        /*007c*/ 	.word	0x00000008
.L_27:


//--------------------- .nv.info._Z12matmul_naivePKiS0_Pii --------------------------
	.section	.nv.info._Z12matmul_naivePKiS0_Pii,"",@"SHT_CUDA_INFO"
	.sectionflags	@""
	.align	4


	//----- nvinfo : EIATTR_CUDA_API_VERSION
	.align		4
        /*0000*/ 	.byte	0x04, 0x37
        /*0002*/ 	.short	(.L_29 - .L_28)
.L_28:
        /*0004*/ 	.word	0x00000082


	//----- nvinfo : EIATTR_KPARAM_INFO
	.align		4
.L_29:
        /*0008*/ 	.byte	0x04, 0x17
        /*000a*/ 	.short	(.L_31 - .L_30)
.L_30:
        /*000c*/ 	.word	0x00000000
        /*0010*/ 	.short	0x0003
        /*0012*/ 	.short	0x0018
        /*0014*/ 	.byte	0x00, 0xf0, 0x11, 0x00


	//----- nvinfo : EIATTR_KPARAM_INFO
	.align		4
.L_31:
        /*0018*/ 	.byte	0x04, 0x17
        /*001a*/ 	.short	(.L_33 - .L_32)
.L_32:
        /*001c*/ 	.word	0x00000000
        /*0020*/ 	.short	0x0002
        /*0022*/ 	.short	0x0010
        /*0024*/ 	.byte	0x00, 0xf5, 0x21, 0x00


	//----- nvinfo : EIATTR_KPARAM_INFO
	.align		4
.L_33:
        /*0028*/ 	.byte	0x04, 0x17
        /*002a*/ 	.short	(.L_35 - .L_34)
.L_34:
        /*002c*/ 	.word	0x00000000
        /*0030*/ 	.short	0x0001
        /*0032*/ 	.short	0x0008
        /*0034*/ 	.byte	0x00, 0xf5, 0x21, 0x00


	//----- nvinfo : EIATTR_KPARAM_INFO
	.align		4
.L_35:
        /*0038*/ 	.byte	0x04, 0x17
        /*003a*/ 	.short	(.L_37 - .L_36)
.L_36:
        /*003c*/ 	.word	0x00000000
        /*0040*/ 	.short	0x0000
        /*0042*/ 	.short	0x0000
        /*0044*/ 	.byte	0x00, 0xf5, 0x21, 0x00


	//----- nvinfo : EIATTR_SPARSE_MMA_MASK
	.align		4
.L_37:
        /*0048*/ 	.byte	0x03, 0x50
        /*004a*/ 	.short	0x0000


	//----- nvinfo : EIATTR_MAXREG_COUNT
	.align		4
        /*004c*/ 	.byte	0x03, 0x1b
        /*004e*/ 	.short	0x00ff


	//----- nvinfo : EIATTR_MERCURY_ISA_VERSION
	.align		4
        /*0050*/ 	.byte	0x03, 0x5f
        /*0052*/ 	.short	0x0101


	//----- nvinfo : EIATTR_VRC_CTA_INIT_COUNT
	.align		4
        /*0054*/ 	.byte	0x02, 0x4a
	.zero		1
	.zero		1


	//----- nvinfo : EIATTR_EXIT_INSTR_OFFSETS
	.align		4
        /*0058*/ 	.byte	0x04, 0x1c
        /*005a*/ 	.short	(.L_39 - .L_38)


	//   ....[0]....
.L_38:
        /*005c*/ 	.word	0x000000c0


	//   ....[1]....
        /*0060*/ 	.word	0x00000a90


	//----- nvinfo : EIATTR_CBANK_PARAM_SIZE
	.align		4
.L_39:
        /*0064*/ 	.byte	0x03, 0x19
        /*0066*/ 	.short	0x001c


	//----- nvinfo : EIATTR_PARAM_CBANK
	.align		4
        /*0068*/ 	.byte	0x04, 0x0a
        /*006a*/ 	.short	(.L_41 - .L_40)
	.align		4
.L_40:
        /*006c*/ 	.word	index@(.nv.constant0._Z12matmul_naivePKiS0_Pii)
        /*0070*/ 	.short	0x0380
        /*0072*/ 	.short	0x001c


	//----- nvinfo : EIATTR_SW_WAR
	.align		4
.L_41:
        /*0074*/ 	.byte	0x04, 0x36
        /*0076*/ 	.short	(.L_43 - .L_42)
.L_42:
        /*0078*/ 	.word	0x00000008
.L_43:


//--------------------- .nv.callgraph             --------------------------
	.section	.nv.callgraph,"",@"SHT_CUDA_CALLGRAPH"
	.align	4
	.sectionentsize	8
	.align		4
        /*0000*/ 	.word	0x00000000
	.align		4
        /*0004*/ 	.word	0xffffffff
	.align		4
        /*0008*/ 	.word	0x00000000
	.align		4
        /*000c*/ 	.word	0xfffffffe
	.align		4
        /*0010*/ 	.word	0x00000000
	.align		4
        /*0014*/ 	.word	0xfffffffd
	.align		4
        /*0018*/ 	.word	0x00000000
	.align		4
        /*001c*/ 	.word	0xfffffffc


//--------------------- .text._Z12matmul_tiledPKiS0_Pii --------------------------
	.section	.text._Z12matmul_tiledPKiS0_Pii,"ax",@progbits
	.align	128
        .global         _Z12matmul_tiledPKiS0_Pii
        .type           _Z12matmul_tiledPKiS0_Pii,@function
        .size           _Z12matmul_tiledPKiS0_Pii,(.L_x_8 - _Z12matmul_tiledPKiS0_Pii)
        .other          _Z12matmul_tiledPKiS0_Pii,@"STO_CUDA_ENTRY STV_DEFAULT"
_Z12matmul_tiledPKiS0_Pii:
.text._Z12matmul_tiledPKiS0_Pii:
[----:B------:R-:W-:Y:S01]  /*0000*/  LDC R1, c[0x0][0x37c] ;  /* 0x0000df00ff017b82 */ /* 0x000fe20000000800 */
[----:B------:R-:W0:Y:S01]  /*0010*/  LDCU UR6, c[0x0][0x398] ;  /* 0x00007300ff0677ac */ /* 0x000e220008000800 */
[----:B------:R-:W1:Y:S06]  /*0020*/  S2R R21, SR_TID.X ;  /* 0x0000000000157919 */ /* 0x000e6c0000002100 */
[----:B------:R-:W1:Y:S01]  /*0030*/  LDC R18, c[0x0][0x360] ;  /* 0x0000d800ff127b82 */ /* 0x000e620000000800 */
[----:B------:R-:W-:Y:S01]  /*0040*/  HFMA2 R25, -RZ, RZ, 0, 0 ;  /* 0x00000000ff197431 */ /* 0x000fe200000001ff */
[----:B------:R-:W2:Y:S01]  /*0050*/  LDCU.64 UR8, c[0x0][0x358] ;  /* 0x00006b00ff0877ac */ /* 0x000ea20008000a00 */
[----:B------:R-:W3:Y:S05]  /*0060*/  S2R R19, SR_TID.Y ;  /* 0x0000000000137919 */ /* 0x000eea0000002200 */
[----:B------:R-:W1:Y:S08]  /*0070*/  S2UR UR4, SR_CTAID.X ;  /* 0x00000000000479c3 */ /* 0x000e700000002500 */
[----:B------:R-:W3:Y:S01]  /*0080*/  S2UR UR5, SR_CTAID.Y ;  /* 0x00000000000579c3 */ /* 0x000ee20000002600 */
[----:B0-----:R-:W-:-:S04]  /*0090*/  MOV R6, UR6 ;  /* 0x0000000600067c02 */ /* 0x001fc80008000f00 */
[----:B------:R-:W-:-:S03]  /*00a0*/  ISETP.GE.AND P0, PT, R6, 0x1, PT ;  /* 0x000000010600780c */ /* 0x000fc60003f06270 */
[----:B------:R-:W3:Y:S01]  /*00b0*/  LDC R0, c[0x0][0x364] ;  /* 0x0000d900ff007b82 */ /* 0x000ee20000000800 */
[----:B-1----:R-:W-:Y:S02]  /*00c0*/  IMAD R18, R18, UR4, R21 ;  /* 0x0000000412127c24 */ /* 0x002fe4000f8e0215 */
[----:B---3--:R-:W-:-:S07]  /*00d0*/  IMAD R23, R0, UR5, R19 ;  /* 0x0000000500177c24 */ /* 0x008fce000f8e0213 */
[----:B--2---:R-:W-:Y:S05]  /*00e0*/  @!P0 BRA `(.L_x_0) ;  /* 0x0000000400c08947 */ /* 0x004fea0003800000 */
[----:B------:R-:W0:Y:S01]  /*00f0*/  S2UR UR6, SR_CgaCtaId ;  /* 0x00000000000679c3 */ /* 0x000e220000008800 */
[----:B------:R-:W-:Y:S01]  /*0100*/  UMOV UR4, 0x400 ;  /* 0x0000040000047882 */ /* 0x000fe20000000000 */
[----:B------:R-:W-:Y:S01]  /*0110*/  IADD3 R2, PT, PT, R6, 0x1f, RZ ;  /* 0x0000001f06027810 */ /* 0x000fe20007ffe0ff */
[----:B------:R-:W-:Y:S01]  /*0120*/  UIADD3 UR5, UPT, UPT, UR4, 0x1000, URZ ;  /* 0x0000100004057890 */ /* 0x000fe2000fffe0ff */
[----:B------:R-:W-:Y:S01]  /*0130*/  MOV R25, RZ ;  /* 0x000000ff00197202 */ /* 0x000fe20000000f00 */
[-C--:B------:R-:W-:Y:S01]  /*0140*/  IMAD R17, R19, R6.reuse, R18 ;  /* 0x0000000613117224 */ /* 0x080fe200078e0212 */
[----:B------:R-:W-:Y:S01]  /*0150*/  SHF.R.U32.HI R16, RZ, 0x5, R2 ;  /* 0x00000005ff107819 */ /* 0x000fe20000011602 */
[----:B------:R-:W-:Y:S01]  /*0160*/  IMAD R7, R23, R6, R21 ;  /* 0x0000000617077224 */ /* 0x000fe200078e0215 */
[----:B------:R-:W1:Y:S02]  /*0170*/  LDC R0, c[0x0][0x398] ;  /* 0x0000e600ff007b82 */ /* 0x000e640000000800 */
[----:B------:R-:W-:Y:S01]  /*0180*/  IADD3 R16, PT, PT, -R16, RZ, RZ ;  /* 0x000000ff10107210 */ /* 0x000fe20007ffe1ff */
[----:B0-----:R-:W-:-:S02]  /*0190*/  ULEA UR4, UR6, UR4, 0x18 ;  /* 0x0000000406047291 */ /* 0x001fc4000f8ec0ff */
[----:B------:R-:W-:-:S04]  /*01a0*/  ULEA UR5, UR6, UR5, 0x18 ;  /* 0x0000000506057291 */ /* 0x000fc8000f8ec0ff */
[----:B------:R-:W-:Y:S02]  /*01b0*/  LEA R5, R19, UR4, 0x7 ;  /* 0x0000000413057c11 */ /* 0x000fe4000f8e38ff */
[C---:B------:R-:W-:Y:S02]  /*01c0*/  LEA R2, R21.reuse, UR5, 0x2 ;  /* 0x0000000515027c11 */ /* 0x040fe4000f8e10ff */
[----:B------:R-:W-:Y:S02]  /*01d0*/  LEA R4, R21, R5, 0x2 ;  /* 0x0000000515047211 */ /* 0x000fe400078e10ff */
[----:B------:R-:W-:-:S07]  /*01e0*/  LEA R3, R19, R2, 0x7 ;  /* 0x0000000213037211 */ /* 0x000fce00078e38ff */
.L_x_1:
[----:B-1----:R-:W-:Y:S01]  /*01f0*/  MOV R6, R0 ;  /* 0x0000000000067202 */ /* 0x002fe20000000f00 */
[----:B------:R-:W-:Y:S01]  /*0200*/  HFMA2 R29, -RZ, RZ, 0, 0 ;  /* 0x00000000ff1d7431 */ /* 0x000fe200000001ff */
[----:B------:R-:W-:Y:S02]  /*0210*/  VIMNMX R9, PT, PT, R18, R19, !PT ;  /* 0x0000001312097248 */ /* 0x000fe40007fe0100 */
[-C--:B------:R-:W-:Y:S02]  /*0220*/  ISETP.GE.AND P0, PT, R21, R6.reuse, PT ;  /* 0x000000061500720c */ /* 0x080fe40003f06270 */
[-C--:B------:R-:W-:Y:S02]  /*0230*/  ISETP.GE.AND P1, PT, R9, R6.reuse, PT ;  /* 0x000000060900720c */ /* 0x080fe40003f26270 */
[----:B------:R-:W-:Y:S02]  /*0240*/  ISETP.GE.U32.OR P0, PT, R23, R6, P0 ;  /* 0x000000061700720c */ /* 0x000fe40000706470 */
[----:B------:R-:W-:-:S09]  /*0250*/  MOV R20, RZ ;  /* 0x000000ff00147202 */ /* 0x000fd20000000f00 */
[----:B------:R-:W0:Y:S08]  /*0260*/  @!P1 LDC.64 R8, c[0x0][0x388] ;  /* 0x0000e200ff089b82 */ /* 0x000e300000000a00 */
[----:B------:R-:W1:Y:S01]  /*0270*/  @!P0 LDC.64 R10, c[0x0][0x380] ;  /* 0x0000e000ff0a8b82 */ /* 0x000e620000000a00 */
[----:B0-----:R-:W-:-:S05]  /*0280*/  @!P1 IMAD.WIDE R8, R17, 0x4, R8 ;  /* 0x0000000411089825 */ /* 0x001fca00078e0208 */
[----:B------:R-:W2:Y:S01]  /*0290*/  @!P1 LDG.E R20, desc[UR8][R8.64] ;  /* 0x0000000808149981 */ /* 0x000ea2000c1e1900 */
[----:B-1----:R-:W-:-:S05]  /*02a0*/  @!P0 IMAD.WIDE.U32 R10, R7, 0x4, R10 ;  /* 0x00000004070a8825 */ /* 0x002fca00078e000a */
[----:B------:R-:W3:Y:S04]  /*02b0*/  @!P0 LDG.E R29, desc[UR8][R10.64] ;  /* 0x000000080a1d8981 */ /* 0x000ee8000c1e1900 */
[----:B---3--:R-:W-:Y:S04]  /*02c0*/  STS [R4], R29 ;  /* 0x0000001d04007388 */ /* 0x008fe80000000800 */
[----:B--2---:R-:W-:Y:S01]  /*02d0*/  STS [R3], R20 ;  /* 0x0000001403007388 */ /* 0x004fe20000000800 */
[----:B------:R-:W-:Y:S06]  /*02e0*/  BAR.SYNC.DEFER_BLOCKING 0x0 ;  /* 0x0000000000007b1d */ /* 0x000fec0000010000 */
[----:B------:R-:W-:Y:S04]  /*02f0*/  LDS R24, [R2] ;  /* 0x0000000002187984 */ /* 0x000fe80000000800 */
[----:B------:R-:W0:Y:S04]  /*0300*/  LDS.128 R12, [R5] ;  /* 0x00000000050c7984 */ /* 0x000e280000000c00 */
[----:B------:R-:W1:Y:S04]  /*0310*/  LDS R26, [R2+0x80] ;  /* 0x00008000021a7984 */ /* 0x000e680000000800 */
[----:B------:R-:W2:Y:S04]  /*0320*/  LDS R27, [R2+0x100] ;  /* 0x00010000021b7984 */ /* 0x000ea80000000800 */
[----:B------:R-:W3:Y:S04]  /*0330*/  LDS R22, [R2+0x180] ;  /* 0x0001800002167984 */ /* 0x000ee80000000800 */
[----:B------:R-:W-:Y:S04]  /*0340*/  LDS.128 R8, [R5+0x10] ;  /* 0x0000100005087984 */ /* 0x000fe80000000c00 */
[----:B------:R-:W-:Y:S04]  /*0350*/  LDS R20, [R2+0x280] ;  /* 0x0002800002147984 */ /* 0x000fe80000000800 */
[----:B------:R-:W-:Y:S01]  /*0360*/  LDS R29, [R2+0xc00] ;  /* 0x000c0000021d7984 */ /* 0x000fe20000000800 */
[----:B0-----:R-:W-:-:S03]  /*0370*/  IMAD R12, R12, R24, R25 ;  /* 0x000000180c0c7224 */ /* 0x001fc600078e0219 */
[----:B------:R-:W0:Y:S01]  /*0380*/  LDS R25, [R2+0x200] ;  /* 0x0002000002197984 */ /* 0x000e220000000800 */
[----:B-1----:R-:W-:-:S03]  /*0390*/  IMAD R12, R26, R13, R12 ;  /* 0x0000000d1a0c7224 */ /* 0x002fc600078e020c */
[----:B------:R-:W-:Y:S01]  /*03a0*/  LDS R24, [R2+0xb80] ;  /* 0x000b800002187984 */ /* 0x000fe20000000800 */
[----:B--2---:R-:W-:-:S03]  /*03b0*/  IMAD R12, R27, R14, R12 ;  /* 0x0000000e1b0c7224 */ /* 0x004fc600078e020c */
[----:B------:R-:W1:Y:S01]  /*03c0*/  LDS R27, [R2+0x300] ;  /* 0x00030000021b7984 */ /* 0x000e620000000800 */
[----:B---3--:R-:W-:-:S03]  /*03d0*/  IMAD R12, R22, R15, R12 ;  /* 0x0000000f160c7224 */ /* 0x008fc600078e020c */
[----:B------:R-:W2:Y:S01]  /*03e0*/  LDS R22, [R2+0x380] ;  /* 0x0003800002167984 */ /* 0x000ea20000000800 */
[----:B0-----:R-:W-:-:S03]  /*03f0*/  IMAD R8, R8, R25, R12 ;  /* 0x0000001908087224 */ /* 0x001fc600078e020c */
[----:B------:R-:W-:Y:S04]  /*0400*/  LDS R25, [R2+0x400] ;  /* 0x0004000002197984 */ /* 0x000fe80000000800 */
[----:B------:R-:W0:Y:S01]  /*0410*/  LDS.128 R12, [R5+0x20] ;  /* 0x00002000050c7984 */ /* 0x000e220000000c00 */
[----:B------:R-:W-:-:S03]  /*0420*/  IMAD R8, R20, R9, R8 ;  /* 0x0000000914087224 */ /* 0x000fc600078e0208 */
[----:B------:R-:W3:Y:S01]  /*0430*/  LDS R20, [R2+0x480] ;  /* 0x0004800002147984 */ /* 0x000ee20000000800 */
[----:B-1----:R-:W-:-:S03]  /*0440*/  IMAD R8, R27, R10, R8 ;  /* 0x0000000a1b087224 */ /* 0x002fc600078e0208 */
[----:B------:R-:W1:Y:S01]  /*0450*/  LDS R27, [R2+0x500] ;  /* 0x00050000021b7984 */ /* 0x000e620000000800 */
[----:B--2---:R-:W-:-:S03]  /*0460*/  IMAD R8, R22, R11, R8 ;  /* 0x0000000b16087224 */ /* 0x004fc600078e0208 */
[----:B------:R-:W2:Y:S01]  /*0470*/  LDS R22, [R2+0x580] ;  /* 0x0005800002167984 */ /* 0x000ea20000000800 */
[----:B0-----:R-:W-:-:S03]  /*0480*/  IMAD R12, R12, R25, R8 ;  /* 0x000000190c0c7224 */ /* 0x001fc600078e0208 */
[----:B------:R-:W-:Y:S04]  /*0490*/  LDS R25, [R2+0x600] ;  /* 0x0006000002197984 */ /* 0x000fe80000000800 */
[----:B------:R-:W0:Y:S01]  /*04a0*/  LDS.128 R8, [R5+0x30] ;  /* 0x0000300005087984 */ /* 0x000e220000000c00 */
[----:B---3--:R-:W-:-:S03]  /*04b0*/  IMAD R12, R20, R13, R12 ;  /* 0x0000000d140c7224 */ /* 0x008fc600078e020c */
        /* <DEDUP_REMOVED lines=22> */
[----:B------:R-:W-:Y:S01]  /*0620*/  LDS R22, [R2+0xc80] ;  /* 0x000c800002167984 */ /* 0x000fe20000000800 */
[----:B0-----:R-:W-:-:S03]  /*0630*/  IMAD R8, R8, R25, R12 ;  /* 0x0000001908087224 */ /* 0x001fc600078e020c */
[----:B------:R-:W0:Y:S01]  /*0640*/  LDS.128 R12, [R5+0x60] ;  /* 0x00006000050c7984 */ /* 0x000e220000000c00 */
[----:B---3--:R-:W-:-:S03]  /*0650*/  IMAD R8, R20, R9, R8 ;  /* 0x0000000914087224 */ /* 0x008fc600078e0208 */
[----:B------:R-:W2:Y:S01]  /*0660*/  LDS R25, [R2+0xd00] ;  /* 0x000d000002197984 */ /* 0x000ea20000000800 */
[----:B-1----:R-:W-:-:S03]  /*0670*/  IMAD R8, R27, R10, R8 ;  /* 0x0000000a1b087224 */ /* 0x002fc600078e0208 */
[----:B------:R-:W1:Y:S01]  /*0680*/  LDS R20, [R2+0xd80] ;  /* 0x000d800002147984 */ /* 0x000e620000000800 */
[----:B------:R-:W-:-:S03]  /*0690*/  IMAD R8, R24, R11, R8 ;  /* 0x0000000b18087224 */ /* 0x000fc600078e0208 */
[----:B------:R-:W-:Y:S04]  /*06a0*/  LDS R27, [R2+0xe00] ;  /* 0x000e0000021b7984 */ /* 0x000fe80000000800 */
[----:B------:R-:W-:Y:S01]  /*06b0*/  LDS R24, [R2+0xe80] ;  /* 0x000e800002187984 */ /* 0x000fe20000000800 */
[----:B0-----:R-:W-:-:S03]  /*06c0*/  IMAD R12, R12, R29, R8 ;  /* 0x0000001d0c0c7224 */ /* 0x001fc600078e0208 */
[----:B------:R-:W0:Y:S01]  /*06d0*/  LDS.128 R8, [R5+0x70] ;  /* 0x0000700005087984 */ /* 0x000e220000000c00 */
[----:B------:R-:W-:-:S03]  /*06e0*/  IMAD R22, R22, R13, R12 ;  /* 0x0000000d16167224 */ /* 0x000fc600078e020c */
[----:B------:R-:W3:Y:S04]  /*06f0*/  LDS R13, [R2+0xf00] ;  /* 0x000f0000020d7984 */ /* 0x000ee80000000800 */
[----:B------:R-:W4:Y:S01]  /*0700*/  LDS R12, [R2+0xf80] ;  /* 0x000f8000020c7984 */ /* 0x000f220000000800 */
[----:B--2---:R-:W-:Y:S01]  /*0710*/  IMAD R14, R25, R14, R22 ;  /* 0x0000000e190e7224 */ /* 0x004fe200078e0216 */
[----:B------:R-:W-:-:S03]  /*0720*/  IADD3 R16, PT, PT, R16, 0x1, RZ ;  /* 0x0000000110107810 */ /* 0x000fc60007ffe0ff */
[----:B-1----:R-:W-:Y:S01]  /*0730*/  IMAD R14, R20, R15, R14 ;  /* 0x0000000f140e7224 */ /* 0x002fe200078e020e */
[----:B------:R-:W-:Y:S01]  /*0740*/  BAR.SYNC.DEFER_BLOCKING 0x0 ;  /* 0x0000000000007b1d */ /* 0x000fe20000010000 */
[----:B------:R-:W-:Y:S02]  /*0750*/  ISETP.NE.AND P0, PT, R16, RZ, PT ;  /* 0x000000ff1000720c */ /* 0x000fe40003f05270 */
[----:B------:R-:W-:Y:S02]  /*0760*/  IADD3 R19, PT, PT, R19, 0x20, RZ ;  /* 0x0000002013137810 */ /* 0x000fe40007ffe0ff */
[----:B------:R-:W-:Y:S02]  /*0770*/  IADD3 R21, PT, PT, R21, 0x20, RZ ;  /* 0x0000002015157810 */ /* 0x000fe40007ffe0ff */
[----:B------:R-:W-:Y:S02]  /*0780*/  LEA R17, R6, R17, 0x5 ;  /* 0x0000001106117211 */ /* 0x000fe400078e28ff */
[----:B------:R-:W-:Y:S01]  /*0790*/  IADD3 R7, PT, PT, R7, 0x20, RZ ;  /* 0x0000002007077810 */ /* 0x000fe20007ffe0ff */
[----:B0-----:R-:W-:-:S04]  /*07a0*/  IMAD R8, R8, R27, R14 ;  /* 0x0000001b08087224 */ /* 0x001fc800078e020e */
[----:B------:R-:W-:-:S04]  /*07b0*/  IMAD R8, R24, R9, R8 ;  /* 0x0000000918087224 */ /* 0x000fc800078e0208 */
[----:B---3--:R-:W-:-:S04]  /*07c0*/  IMAD R8, R13, R10, R8 ;  /* 0x0000000a0d087224 */ /* 0x008fc800078e0208 */
[----:B----4-:R-:W-:Y:S01]  /*07d0*/  IMAD R25, R12, R11, R8 ;  /* 0x0000000b0c197224 */ /* 0x010fe200078e0208 */
[----:B------:R-:W-:Y:S06]  /*07e0*/  @P0 BRA `(.L_x_1) ;  /* 0xfffffff800800947 */ /* 0x000fec000383ffff */
.L_x_0:
[----:B------:R-:W-:-:S04]  /*07f0*/  VIMNMX R3, PT, PT, R18, R23, !PT ;  /* 0x0000001712037248 */ /* 0x000fc80007fe0100 */
[----:B------:R-:W-:-:S13]  /*0800*/  ISETP.GE.AND P0, PT, R3, R6, PT ;  /* 0x000000060300720c */ /* 0x000fda0003f06270 */
[----:B------:R-:W-:Y:S05]  /*0810*/  @P0 EXIT ;  /* 0x000000000000094d */ /* 0x000fea0003800000 */
[----:B------:R-:W0:Y:S01]  /*0820*/  LDC.64 R2, c[0x0][0x390] ;  /* 0x0000e400ff027b82 */ /* 0x000e220000000a00 */
[----:B------:R-:W-:-:S04]  /*0830*/  IMAD R23, R23, R6, R18 ;  /* 0x0000000617177224 */ /* 0x000fc800078e0212 */
[----:B0-----:R-:W-:-:S05]  /*0840*/  IMAD.WIDE R2, R23, 0x4, R2 ;  /* 0x0000000417027825 */ /* 0x001fca00078e0202 */
[----:B------:R-:W-:Y:S01]  /*0850*/  STG.E desc[UR8][R2.64], R25 ;  /* 0x0000001902007986 */ /* 0x000fe2000c101908 */
[----:B------:R-:W-:Y:S05]  /*0860*/  EXIT ;  /* 0x000000000000794d */ /* 0x000fea0003800000 */
.L_x_2:
[----:B------:R-:W-:-:S00]  /*0870*/  BRA `(.L_x_2) ;  /* 0xfffffffc00fc7947 */ /* 0x000fc0000383ffff */
[----:B------:R-:W-:-:S00]  /*0880*/  NOP ;  /* 0x0000000000007918 */ /* 0x000fc00000000000 */
[----:B------:R-:W-:-:S00]  /*0890*/  NOP ;  /* 0x0000000000007918 */ /* 0x000fc00000000000 */
[----:B------:R-:W-:-:S00]  /*08a0*/  NOP ;  /* 0x0000000000007918 */ /* 0x000fc00000000000 */
[----:B------:R-:W-:-:S00]  /*08b0*/  NOP ;  /* 0x0000000000007918 */ /* 0x000fc00000000000 */
[----:B------:R-:W-:-:S00]  /*08c0*/  NOP ;  /* 0x0000000000007918 */ /* 0x000fc00000000000 */
[----:B------:R-:W-:-:S00]  /*08d0*/  NOP ;  /* 0x0000000000007918 */ /* 0x000fc00000000000 */
[----:B------:R-:W-:-:S00]  /*08e0*/  NOP ;  /* 0x0000000000007918 */ /* 0x000fc00000000000 */
[----:B------:R-:W-:-:S00]  /*08f0*/  NOP ;  /* 0x0000000000007918 */ /* 0x000fc00000000000 */
.L_x_8:


//--------------------- .text._Z12matmul_naivePKiS0_Pii --------------------------
	.section	.text._Z12matmul_naivePKiS0_Pii,"ax",@progbits
	.align	128
        .global         _Z12matmul_naivePKiS0_Pii
        .type           _Z12matmul_naivePKiS0_Pii,@function
        .size           _Z12matmul_naivePKiS0_Pii,(.L_x_9 - _Z12matmul_naivePKiS0_Pii)
        .other          _Z12matmul_naivePKiS0_Pii,@"STO_CUDA_ENTRY STV_DEFAULT"
_Z12matmul_naivePKiS0_Pii:
.text._Z12matmul_naivePKiS0_Pii:
[----:B------:R-:W-:Y:S01]  /*0000*/  LDC R1, c[0x0][0x37c] ;  /* 0x0000df00ff017b82 */ /* 0x000fe20000000800 */
[----:B------:R-:W0:Y:S07]  /*0010*/  S2R R3, SR_TID.X ;  /* 0x0000000000037919 */ /* 0x000e2e0000002100 */
[----:B------:R-:W0:Y:S01]  /*0020*/  LDC R0, c[0x0][0x360] ;  /* 0x0000d800ff007b82 */ /* 0x000e220000000800 */
[----:B------:R-:W1:Y:S01]  /*0030*/  LDCU UR20, c[0x0][0x398] ;  /* 0x00007300ff1477ac */ /* 0x000e620008000800 */
[----:B------:R-:W2:Y:S06]  /*0040*/  S2R R2, SR_TID.Y ;  /* 0x0000000000027919 */ /* 0x000eac0000002200 */
[----:B------:R-:W0:Y:S08]  /*0050*/  S2UR UR4, SR_CTAID.X ;  /* 0x00000000000479c3 */ /* 0x000e300000002500 */
[----:B------:R-:W2:Y:S08]  /*0060*/  S2UR UR5, SR_CTAID.Y ;  /* 0x00000000000579c3 */ /* 0x000eb00000002600 */
[----:B------:R-:W2:Y:S01]  /*0070*/  LDC R13, c[0x0][0x364] ;  /* 0x0000d900ff0d7b82 */ /* 0x000ea20000000800 */
[----:B0-----:R-:W-:-:S02]  /*0080*/  IMAD R0, R0, UR4, R3 ;  /* 0x0000000400007c24 */ /* 0x001fc4000f8e0203 */
[----:B--2---:R-:W-:-:S05]  /*0090*/  IMAD R13, R13, UR5, R2 ;  /* 0x000000050d0d7c24 */ /* 0x004fca000f8e0202 */
[----:B------:R-:W-:-:S04]  /*00a0*/  VIMNMX R2, PT, PT, R0, R13, !PT ;  /* 0x0000000d00027248 */ /* 0x000fc80007fe0100 */
[----:B-1----:R-:W-:-:S13]  /*00b0*/  ISETP.GE.AND P0, PT, R2, UR20, PT ;  /* 0x0000001402007c0c */ /* 0x002fda000bf06270 */
[----:B------:R-:W-:Y:S05]  /*00c0*/  @P0 EXIT ;  /* 0x000000000000094d */ /* 0x000fea0003800000 */
[----:B------:R-:W-:Y:S01]  /*00d0*/  UISETP.GE.U32.AND UP0, UPT, UR20, 0x8, UPT ;  /* 0x000000081400788c */ /* 0x000fe2000bf06070 */
[----:B------:R-:W-:Y:S02]  /*00e0*/  HFMA2 R12, -RZ, RZ, 0, 0 ;  /* 0x00000000ff0c7431 */ /* 0x000fe400000001ff */
[----:B------:R-:W-:Y:S01]  /*00f0*/  IMAD R13, R13, UR20, RZ ;  /* 0x000000140d0d7c24 */ /* 0x000fe2000f8e02ff */
[----:B------:R-:W-:Y:S01]  /*0100*/  UMOV UR4, URZ ;  /* 0x000000ff00047c82 */ /* 0x000fe20008000000 */
[----:B------:R-:W0:Y:S04]  /*0110*/  LDCU.64 UR18, c[0x0][0x358] ;  /* 0x00006b00ff1277ac */ /* 0x000e280008000a00 */
[----:B------:R-:W-:Y:S05]  /*0120*/  BRA.U !UP0, `(.L_x_3) ;  /* 0x0000000508047547 */ /* 0x000fea000b800000 */
[----:B------:R-:W1:Y:S01]  /*0130*/  LDCU.128 UR24, c[0x0][0x380] ;  /* 0x00007000ff1877ac */ /* 0x000e620008000c00 */
[----:B------:R-:W-:Y:S02]  /*0140*/  MOV R12, RZ ;  /* 0x000000ff000c7202 */ /* 0x000fe40000000f00 */
[----:B------:R-:W-:Y:S01]  /*0150*/  MOV R14, R0 ;  /* 0x00000000000e7202 */ /* 0x000fe20000000f00 */
[----:B------:R-:W-:-:S04]  /*0160*/  ULOP3.LUT UR4, UR20, 0x7ffffff8, URZ, 0xc0, !UPT ;  /* 0x7ffffff814047892 */ /* 0x000fc8000f8ec0ff */
[----:B------:R-:W-:Y:S01]  /*0170*/  UIADD3 UR5, UPT, UPT, -UR4, URZ, URZ ;  /* 0x000000ff04057290 */ /* 0x000fe2000fffe1ff */
[----:B-1----:R-:W-:Y:S01]  /*0180*/  MOV R2, UR24 ;  /* 0x0000001800027c02 */ /* 0x002fe20008000f00 */
[----:B------:R-:W-:Y:S01]  /*0190*/  UIMAD.WIDE UR6, UR20, 0x8, UR26 ;  /* 0x00000008140678a5 */ /* 0x000fe2000f8e021a */
[----:B------:R-:W-:Y:S01]  /*01a0*/  MOV R3, UR25 ;  /* 0x0000001900037c02 */ /* 0x000fe20008000f00 */
[----:B------:R-:W-:Y:S02]  /*01b0*/  UIMAD.WIDE UR8, UR20, 0xc, UR26 ;  /* 0x0000000c140878a5 */ /* 0x000fe4000f8e021a */
[----:B------:R-:W-:Y:S01]  /*01c0*/  UIMAD.WIDE UR10, UR20, 0x10, UR26 ;  /* 0x00000010140a78a5 */ /* 0x000fe2000f8e021a */
[----:B------:R-:W-:Y:S01]  /*01d0*/  IMAD.WIDE.U32 R2, R13, 0x4, R2 ;  /* 0x000000040d027825 */ /* 0x000fe200078e0002 */
[----:B------:R-:W-:Y:S02]  /*01e0*/  UIMAD.WIDE UR12, UR20, 0x14, UR26 ;  /* 0x00000014140c78a5 */ /* 0x000fe4000f8e021a */
[----:B------:R-:W-:Y:S01]  /*01f0*/  UIMAD.WIDE UR14, UR20, 0x18, UR26 ;  /* 0x00000018140e78a5 */ /* 0x000fe2000f8e021a */
[----:B------:R-:W-:Y:S01]  /*0200*/  IADD3 R2, P0, PT, R2, 0x10, RZ ;  /* 0x0000001002027810 */ /* 0x000fe20007f1e0ff */
[----:B------:R-:W-:-:S03]  /*0210*/  UIMAD.WIDE UR16, UR20, 0x1c, UR26 ;  /* 0x0000001c141078a5 */ /* 0x000fc6000f8e021a */
[----:B------:R-:W-:-:S09]  /*0220*/  IADD3.X R3, PT, PT, RZ, R3, RZ, P0, !PT ;  /* 0x00000003ff037210 */ /* 0x000fd200007fe4ff */
.L_x_4:
[----:B------:R-:W-:Y:S01]  /*0230*/  UIMAD.WIDE UR22, UR20, 0x4, UR26 ;  /* 0x00000004141678a5 */ /* 0x000fe2000f8e021a */
[----:B------:R-:W-:Y:S02]  /*0240*/  IMAD.MOV.U32 R23, RZ, RZ, 0x4 ;  /* 0x00000004ff177424 */ /* 0x000fe400078e00ff */
[----:B------:R-:W-:Y:S01]  /*0250*/  HFMA2 R11, -RZ, RZ, 0, 2.384185791015625e-07 ;  /* 0x00000004ff0b7431 */ /* 0x000fe200000001ff */
[----:B------:R-:W-:Y:S01]  /*0260*/  MOV R25, 0x4 ;  /* 0x0000000400197802 */ /* 0x000fe20000000f00 */
[----:B0-----:R-:W2:Y:S01]  /*0270*/  LDG.E R21, desc[UR18][R2.64+-0x10] ;  /* 0xfffff01202157981 */ /* 0x001ea2000c1e1900 */
[C---:B------:R-:W-:Y:S01]  /*0280*/  IMAD.WIDE R22, R14.reuse, R23, UR26 ;  /* 0x0000001a0e167e25 */ /* 0x040fe2000f8e0217 */
[----:B------:R-:W-:Y:S02]  /*0290*/  MOV R8, UR22 ;  /* 0x0000001600087c02 */ /* 0x000fe40008000f00 */
[----:B------:R-:W-:Y:S01]  /*02a0*/  MOV R9, UR23 ;  /* 0x0000001700097c02 */ /* 0x000fe20008000f00 */
[----:B------:R-:W3:Y:S02]  /*02b0*/  LDG.E R19, desc[UR18][R2.64+-0xc] ;  /* 0xfffff41202137981 */ /* 0x000ee4000c1e1900 */
[----:B------:R-:W-:-:S02]  /*02c0*/  IMAD.WIDE R8, R14, 0x4, R8 ;  /* 0x000000040e087825 */ /* 0x000fc400078e0208 */
[----:B------:R-:W2:Y:S01]  /*02d0*/  LDG.E R22, desc[UR18][R22.64] ;  /* 0x0000001216167981 */ /* 0x000ea2000c1e1900 */
[----:B------:R-:W-:Y:S01]  /*02e0*/  MOV R5, 0x4 ;  /* 0x0000000400057802 */ /* 0x000fe20000000f00 */
[C---:B------:R-:W-:Y:S02]  /*02f0*/  IMAD.WIDE R24, R14.reuse, R25, UR6 ;  /* 0x000000060e187e25 */ /* 0x040fe4000f8e0219 */
[----:B------:R0:W3:Y:S02]  /*0300*/  LDG.E R20, desc[UR18][R8.64] ;  /* 0x0000001208147981 */ /* 0x0000e4000c1e1900 */
[----:B------:R-:W-:Y:S02]  /*0310*/  IMAD.WIDE R10, R14, R11, UR8 ;  /* 0x000000080e0a7e25 */ /* 0x000fe4000f8e020b */
[----:B------:R-:W4:Y:S04]  /*0320*/  LDG.E R18, desc[UR18][R24.64] ;  /* 0x0000001218127981 */ /* 0x000f28000c1e1900 */
[----:B------:R-:W4:Y:S01]  /*0330*/  LDG.E R17, desc[UR18][R2.64+-0x8] ;  /* 0xfffff81202117981 */ /* 0x000f22000c1e1900 */
[----:B0-----:R-:W-:-:S02]  /*0340*/  HFMA2 R9, -RZ, RZ, 0, 2.384185791015625e-07 ;  /* 0x00000004ff097431 */ /* 0x001fc400000001ff */
[----:B------:R-:W-:Y:S01]  /*0350*/  IMAD.MOV.U32 R7, RZ, RZ, 0x4 ;  /* 0x00000004ff077424 */ /* 0x000fe200078e00ff */
[----:B------:R0:W5:Y:S01]  /*0360*/  LDG.E R16, desc[UR18][R10.64] ;  /* 0x000000120a107981 */ /* 0x000162000c1e1900 */
[----:B------:R-:W-:-:S03]  /*0370*/  IMAD.WIDE R4, R14, R5, UR10 ;  /* 0x0000000a0e047e25 */ /* 0x000fc6000f8e0205 */
[----:B------:R-:W5:Y:S01]  /*0380*/  LDG.E R15, desc[UR18][R2.64+-0x4] ;  /* 0xfffffc12020f7981 */ /* 0x000f62000c1e1900 */
[C---:B------:R-:W-:Y:S01]  /*0390*/  IMAD.WIDE R6, R14.reuse, R7, UR12 ;  /* 0x0000000c0e067e25 */ /* 0x040fe2000f8e0207 */
[----:B------:R-:W-:Y:S02]  /*03a0*/  MOV R27, 0x4 ;  /* 0x00000004001b7802 */ /* 0x000fe40000000f00 */
[----:B------:R1:W5:Y:S01]  /*03b0*/  LDG.E R4, desc[UR18][R4.64] ;  /* 0x0000001204047981 */ /* 0x000362000c1e1900 */
[----:B------:R-:W-:-:S03]  /*03c0*/  IMAD.WIDE R8, R14, R9, UR14 ;  /* 0x0000000e0e087e25 */ /* 0x000fc6000f8e0209 */
[----:B------:R-:W5:Y:S01]  /*03d0*/  LDG.E R23, desc[UR18][R2.64] ;  /* 0x0000001202177981 */ /* 0x000f62000c1e1900 */
[----:B0-----:R-:W-:-:S03]  /*03e0*/  IMAD.WIDE R10, R14, R27, UR16 ;  /* 0x000000100e0a7e25 */ /* 0x001fc6000f8e021b */
[----:B------:R-:W5:Y:S04]  /*03f0*/  LDG.E R7, desc[UR18][R6.64] ;  /* 0x0000001206077981 */ /* 0x000f68000c1e1900 */
[----:B------:R-:W5:Y:S04]  /*0400*/  LDG.E R24, desc[UR18][R2.64+0x4] ;  /* 0x0000041202187981 */ /* 0x000f68000c1e1900 */
[----:B------:R-:W5:Y:S04]  /*0410*/  LDG.E R8, desc[UR18][R8.64] ;  /* 0x0000001208087981 */ /* 0x000f68000c1e1900 */
[----:B------:R-:W5:Y:S04]  /*0420*/  LDG.E R25, desc[UR18][R2.64+0x8] ;  /* 0x0000081202197981 */ /* 0x000f68000c1e1900 */
[----:B------:R-:W5:Y:S04]  /*0430*/  LDG.E R10, desc[UR18][R10.64] ;  /* 0x000000120a0a7981 */ /* 0x000f68000c1e1900 */
[----:B------:R0:W5:Y:S01]  /*0440*/  LDG.E R27, desc[UR18][R2.64+0xc] ;  /* 0x00000c12021b7981 */ /* 0x000162000c1e1900 */
[----:B------:R-:W-:-:S04]  /*0450*/  UIADD3 UR5, UPT, UPT, UR5, 0x8, URZ ;  /* 0x0000000805057890 */ /* 0x000fc8000fffe0ff */
[----:B------:R-:W-:Y:S01]  /*0460*/  UISETP.NE.AND UP0, UPT, UR5, URZ, UPT ;  /* 0x000000ff0500728c */ /* 0x000fe2000bf05270 */
[----:B-1----:R-:W-:Y:S02]  /*0470*/  MOV R5, UR20 ;  /* 0x0000001400057c02 */ /* 0x002fe40008000f00 */
[----:B0-----:R-:W-:Y:S02]  /*0480*/  IADD3 R2, P0, PT, R2, 0x20, RZ ;  /* 0x0000002002027810 */ /* 0x001fe40007f1e0ff */
[----:B------:R-:W-:Y:S02]  /*0490*/  LEA R14, R5, R14, 0x3 ;  /* 0x0000000e050e7211 */ /* 0x000fe400078e18ff */
[----:B------:R-:W-:Y:S01]  /*04a0*/  IADD3.X R3, PT, PT, RZ, R3, RZ, P0, !PT ;  /* 0x00000003ff037210 */ /* 0x000fe200007fe4ff */
[----:B--2---:R-:W-:-:S04]  /*04b0*/  IMAD R21, R21, R22, R12 ;  /* 0x0000001615157224 */ /* 0x004fc800078e020c */
[----:B---3--:R-:W-:-:S04]  /*04c0*/  IMAD R19, R19, R20, R21 ;  /* 0x0000001413137224 */ /* 0x008fc800078e0215 */
[----:B----4-:R-:W-:-:S04]  /*04d0*/  IMAD R17, R17, R18, R19 ;  /* 0x0000001211117224 */ /* 0x010fc800078e0213 */
[----:B-----5:R-:W-:-:S04]  /*04e0*/  IMAD R15, R15, R16, R17 ;  /* 0x000000100f0f7224 */ /* 0x020fc800078e0211 */
[----:B------:R-:W-:-:S04]  /*04f0*/  IMAD R4, R23, R4, R15 ;  /* 0x0000000417047224 */ /* 0x000fc800078e020f */
[----:B------:R-:W-:-:S04]  /*0500*/  IMAD R4, R24, R7, R4 ;  /* 0x0000000718047224 */ /* 0x000fc800078e0204 */
[----:B------:R-:W-:-:S04]  /*0510*/  IMAD R4, R25, R8, R4 ;  /* 0x0000000819047224 */ /* 0x000fc800078e0204 */
[----:B------:R-:W-:Y:S01]  /*0520*/  IMAD R12, R27, R10, R4 ;  /* 0x0000000a1b0c7224 */ /* 0x000fe200078e0204 */
[----:B------:R-:W-:Y:S06]  /*0530*/  BRA.U UP0, `(.L_x_4) ;  /* 0xfffffffd003c7547 */ /* 0x000fec000b83ffff */
.L_x_3:
[----:B------:R-:W-:-:S04]  /*0540*/  ULOP3.LUT UR6, UR20, 0x7, URZ, 0xc0, !UPT ;  /* 0x0000000714067892 */ /* 0x000fc8000f8ec0ff */
[----:B------:R-:W-:-:S09]  /*0550*/  UISETP.NE.AND UP0, UPT, UR6, URZ, UPT ;  /* 0x000000ff0600728c */ /* 0x000fd2000bf05270 */
[----:B------:R-:W-:Y:S05]  /*0560*/  BRA.U !UP0, `(.L_x_5) ;  /* 0x0000000508387547 */ /* 0x000fea000b800000 */
[----:B------:R-:W-:Y:S02]  /*0570*/  UISETP.GE.U32.AND UP0, UPT, UR6, 0x4, UPT ;  /* 0x000000040600788c */ /* 0x000fe4000bf06070 */
[----:B------:R-:W-:-:S04]  /*0580*/  ULOP3.LUT UR5, UR20, 0x3, URZ, 0xc0, !UPT ;  /* 0x0000000314057892 */ /* 0x000fc8000f8ec0ff */
[----:B------:R-:W-:-:S03]  /*0590*/  UISETP.NE.AND UP1, UPT, UR5, URZ, UPT ;  /* 0x000000ff0500728c */ /* 0x000fc6000bf25270 */
[----:B------:R-:W-:Y:S08]  /*05a0*/  BRA.U !UP0, `(.L_x_6) ;  /* 0x00000001087c7547 */ /* 0x000ff0000b800000 */
[----:B------:R-:W1:Y:S01]  /*05b0*/  LDC.64 R6, c[0x0][0x388] ;  /* 0x0000e200ff067b82 */ /* 0x000e620000000a00 */
[----:B------:R-:W2:Y:S01]  /*05c0*/  LDCU.64 UR6, c[0x0][0x380] ;  /* 0x00007000ff0677ac */ /* 0x000ea20008000a00 */
[----:B------:R-:W-:Y:S01]  /*05d0*/  IMAD.U32 R9, RZ, RZ, UR4 ;  /* 0x00000004ff097e24 */ /* 0x000fe2000f8e00ff */
[C---:B------:R-:W-:Y:S02]  /*05e0*/  IADD3 R3, PT, PT, R13.reuse, UR4, RZ ;  /* 0x000000040d037c10 */ /* 0x040fe4000fffe0ff */
[----:B------:R-:W-:Y:S01]  /*05f0*/  IADD3 R10, P0, PT, R13, UR4, RZ ;  /* 0x000000040d0a7c10 */ /* 0x000fe2000ff1e0ff */
[----:B------:R-:W-:Y:S01]  /*0600*/  IMAD R9, R9, UR20, R0 ;  /* 0x0000001409097c24 */ /* 0x000fe2000f8e0200 */
[----:B------:R-:W-:Y:S01]  /*0610*/  MOV R11, UR20 ;  /* 0x00000014000b7c02 */ /* 0x000fe20008000f00 */
[----:B------:R-:W3:Y:S01]  /*0620*/  LDC.64 R4, c[0x0][0x380] ;  /* 0x0000e000ff047b82 */ /* 0x000ee20000000a00 */
[----:B------:R-:W-:Y:S01]  /*0630*/  MOV R15, UR20 ;  /* 0x00000014000f7c02 */ /* 0x000fe20008000f00 */
[----:B-1----:R-:W-:Y:S01]  /*0640*/  IMAD.WIDE R6, R9, 0x4, R6 ;  /* 0x0000000409067825 */ /* 0x002fe200078e0206 */
[----:B------:R-:W-:-:S05]  /*0650*/  MOV R9, UR20 ;  /* 0x0000001400097c02 */ /* 0x000fca0008000f00 */
[----:B------:R-:W-:Y:S02]  /*0660*/  IMAD.WIDE R8, R9, 0x4, R6 ;  /* 0x0000000409087825 */ /* 0x000fe400078e0206 */
[----:B0-----:R-:W4:Y:S02]  /*0670*/  LDG.E R6, desc[UR18][R6.64] ;  /* 0x0000001206067981 */ /* 0x001f24000c1e1900 */
[----:B---3--:R-:W-:Y:S01]  /*0680*/  IMAD.WIDE.U32 R4, R3, 0x4, R4 ;  /* 0x0000000403047825 */ /* 0x008fe200078e0004 */
[----:B------:R-:W-:Y:S01]  /*0690*/  IADD3.X R3, PT, PT, RZ, RZ, RZ, P0, !PT ;  /* 0x000000ffff037210 */ /* 0x000fe200007fe4ff */
[----:B------:R-:W3:Y:S01]  /*06a0*/  LDG.E R17, desc[UR18][R8.64] ;  /* 0x0000001208117981 */ /* 0x000ee2000c1e1900 */
[----:B--2---:R-:W-:-:S03]  /*06b0*/  LEA R2, P0, R10, UR6, 0x2 ;  /* 0x000000060a027c11 */ /* 0x004fc6000f8010ff */
[----:B------:R-:W4:Y:S01]  /*06c0*/  LDG.E R5, desc[UR18][R4.64] ;  /* 0x0000001204057981 */ /* 0x000f22000c1e1900 */
[----:B------:R-:W-:Y:S01]  /*06d0*/  LEA.HI.X R3, R10, UR7, R3, 0x2, P0 ;  /* 0x000000070a037c11 */ /* 0x000fe200080f1403 */
[----:B------:R-:W-:-:S04]  /*06e0*/  IMAD.WIDE R10, R11, 0x4, R8 ;  /* 0x000000040b0a7825 */ /* 0x000fc800078e0208 */
[----:B------:R-:W3:Y:S01]  /*06f0*/  LDG.E R16, desc[UR18][R2.64+0x4] ;  /* 0x0000041202107981 */ /* 0x000ee2000c1e1900 */
[----:B------:R-:W-:-:S03]  /*0700*/  IMAD.WIDE R14, R15, 0x4, R10 ;  /* 0x000000040f0e7825 */ /* 0x000fc600078e020a */
[----:B------:R-:W2:Y:S04]  /*0710*/  LDG.E R19, desc[UR18][R10.64] ;  /* 0x000000120a137981 */ /* 0x000ea8000c1e1900 */
[----:B------:R-:W2:Y:S04]  /*0720*/  LDG.E R18, desc[UR18][R2.64+0x8] ;  /* 0x0000081202127981 */ /* 0x000ea8000c1e1900 */
[----:B------:R-:W5:Y:S04]  /*0730*/  LDG.E R20, desc[UR18][R2.64+0xc] ;  /* 0x00000c1202147981 */ /* 0x000f68000c1e1900 */
[----:B------:R-:W5:Y:S01]  /*0740*/  LDG.E R14, desc[UR18][R14.64] ;  /* 0x000000120e0e7981 */ /* 0x000f62000c1e1900 */
[----:B------:R-:W-:Y:S01]  /*0750*/  UIADD3 UR4, UPT, UPT, UR4, 0x4, URZ ;  /* 0x0000000404047890 */ /* 0x000fe2000fffe0ff */
[----:B----4-:R-:W-:-:S04]  /*0760*/  IMAD R5, R5, R6, R12 ;  /* 0x0000000605057224 */ /* 0x010fc800078e020c */
[----:B---3--:R-:W-:-:S04]  /*0770*/  IMAD R5, R16, R17, R5 ;  /* 0x0000001110057224 */ /* 0x008fc800078e0205 */
[----:B--2---:R-:W-:-:S04]  /*0780*/  IMAD R5, R18, R19, R5 ;  /* 0x0000001312057224 */ /* 0x004fc800078e0205 */
[----:B-----5:R-:W-:-:S07]  /*0790*/  IMAD R12, R20, R14, R5 ;  /* 0x0000000e140c7224 */ /* 0x020fce00078e0205 */
.L_x_6:
[----:B------:R-:W-:Y:S05]  /*07a0*/  BRA.U !UP1, `(.L_x_5) ;  /* 0x0000000109a87547 */ /* 0x000fea000b800000 */
[----:B------:R-:W-:Y:S01]  /*07b0*/  UISETP.NE.AND UP0, UPT, UR5, 0x1, UPT ;  /* 0x000000010500788c */ /* 0x000fe2000bf05270 */
[----:B------:R-:W-:Y:S01]  /*07c0*/  MOV R7, UR4 ;  /* 0x0000000400077c02 */ /* 0x000fe20008000f00 */
[----:B------:R-:W-:Y:S02]  /*07d0*/  ULOP3.LUT UR5, UR20, 0x1, URZ, 0xc0, !UPT ;  /* 0x0000000114057892 */ /* 0x000fe4000f8ec0ff */
[----:B------:R-:W-:Y:S02]  /*07e0*/  MOV R15, UR20 ;  /* 0x00000014000f7c02 */ /* 0x000fe40008000f00 */
[----:B------:R-:W-:Y:S01]  /*07f0*/  UISETP.NE.U32.AND UP1, UPT, UR5, 0x1, UPT ;  /* 0x000000010500788c */ /* 0x000fe2000bf25070 */
[----:B------:R-:W-:-:S04]  /*0800*/  PLOP3.LUT P1, PT, PT, PT, UP0, 0x80, 0x8 ;  /* 0x000000000008781c */ /* 0x000fc80003f2f008 */
[----:B------:R-:W1:Y:S01]  /*0810*/  @UP0 LDCU.128 UR8, c[0x0][0x380] ;  /* 0x00007000ff0807ac */ /* 0x000e620008000c00 */
[----:B------:R-:W-:Y:S01]  /*0820*/  PLOP3.LUT P0, PT, PT, PT, UP1, 0x80, 0x8 ;  /* 0x000000000008781c */ /* 0x000fe20003f0f018 */
[----:B------:R-:W2:Y:S04]  /*0830*/  @UP0 LDCU.64 UR6, c[0x0][0x380] ;  /* 0x00007000ff0607ac */ /* 0x000ea80008000a00 */
[----:B------:R-:W3:Y:S03]  /*0840*/  @!UP1 LDCU.128 UR12, c[0x0][0x380] ;  /* 0x00007000ff0c97ac */ /* 0x000ee60008000c00 */
[C---:B------:R-:W-:Y:S02]  /*0850*/  @P1 IADD3 R3, PT, PT, R13.reuse, UR4, RZ ;  /* 0x000000040d031c10 */ /* 0x040fe4000fffe0ff */
[----:B------:R-:W-:Y:S01]  /*0860*/  @P1 IADD3 R6, P2, PT, R13, UR4, RZ ;  /* 0x000000040d061c10 */ /* 0x000fe2000ff5e0ff */
[----:B------:R-:W-:Y:S01]  /*0870*/  @UP0 UIADD3 UR4, UPT, UPT, UR4, 0x2, URZ ;  /* 0x0000000204040890 */ /* 0x000fe2000fffe0ff */
[----:B-1----:R-:W-:Y:S01]  /*0880*/  MOV R11, UR9 ;  /* 0x00000009000b7c02 */ /* 0x002fe20008000f00 */
[----:B------:R-:W-:Y:S01]  /*0890*/  IMAD.U32 R10, RZ, RZ, UR8 ;  /* 0x00000008ff0a7e24 */ /* 0x000fe2000f8e00ff */
[----:B------:R-:W-:-:S02]  /*08a0*/  MOV R4, UR10 ;  /* 0x0000000a00047c02 */ /* 0x000fc40008000f00 */
[----:B------:R-:W-:Y:S01]  /*08b0*/  MOV R5, UR11 ;  /* 0x0000000b00057c02 */ /* 0x000fe20008000f00 */
[----:B------:R-:W-:-:S04]  /*08c0*/  @P1 IMAD.WIDE.U32 R10, R3, 0x4, R10 ;  /* 0x00000004030a1825 */ /* 0x000fc800078e000a */
[----:B------:R-:W-:Y:S01]  /*08d0*/  @P1 IMAD R3, R7, UR20, R0 ;  /* 0x0000001407031c24 */ /* 0x000fe2000f8e0200 */
[----:B------:R-:W-:Y:S01]  /*08e0*/  @P1 IADD3.X R7, PT, PT, RZ, RZ, RZ, P2, !PT ;  /* 0x000000ffff071210 */ /* 0x000fe200017fe4ff */
[----:B------:R-:W-:Y:S01]  /*08f0*/  IMAD.U32 R19, RZ, RZ, UR4 ;  /* 0x00000004ff137e24 */ /* 0x000fe2000f8e00ff */
[C---:B--2---:R-:W-:Y:S01]  /*0900*/  @P1 LEA R2, P2, R6.reuse, UR6, 0x2 ;  /* 0x0000000606021c11 */ /* 0x044fe2000f8410ff */
[----:B------:R-:W-:Y:S01]  /*0910*/  @P1 IMAD.WIDE R4, R3, 0x4, R4 ;  /* 0x0000000403041825 */ /* 0x000fe200078e0204 */
[----:B------:R-:W-:Y:S01]  /*0920*/  @!P0 IADD3 R17, PT, PT, R13, UR4, RZ ;  /* 0x000000040d118c10 */ /* 0x000fe2000fffe0ff */
[----:B0-----:R-:W2:Y:S01]  /*0930*/  @P1 LDG.E R11, desc[UR18][R10.64] ;  /* 0x000000120a0b1981 */ /* 0x001ea2000c1e1900 */
[----:B------:R-:W-:Y:S01]  /*0940*/  @P1 LEA.HI.X R3, R6, UR7, R7, 0x2, P2 ;  /* 0x0000000706031c11 */ /* 0x000fe200090f1407 */
[----:B------:R-:W-:Y:S01]  /*0950*/  @!P0 IMAD R19, R19, UR20, R0 ;  /* 0x0000001413138c24 */ /* 0x000fe2000f8e0200 */
[----:B---3--:R-:W-:Y:S01]  /*0960*/  MOV R6, UR12 ;  /* 0x0000000c00067c02 */ /* 0x008fe20008000f00 */
[----:B------:R-:W-:Y:S01]  /*0970*/  @P1 IMAD.WIDE R14, R15, 0x4, R4 ;  /* 0x000000040f0e1825 */ /* 0x000fe200078e0204 */
[----:B------:R-:W-:Y:S01]  /*0980*/  MOV R7, UR13 ;  /* 0x0000000d00077c02 */ /* 0x000fe20008000f00 */
[----:B------:R-:W2:Y:S01]  /*0990*/  @P1 LDG.E R4, desc[UR18][R4.64] ;  /* 0x0000001204041981 */ /* 0x000ea2000c1e1900 */
[----:B------:R-:W-:-:S02]  /*09a0*/  MOV R8, UR14 ;  /* 0x0000000e00087c02 */ /* 0x000fc40008000f00 */
[----:B------:R-:W-:Y:S01]  /*09b0*/  MOV R9, UR15 ;  /* 0x0000000f00097c02 */ /* 0x000fe20008000f00 */
[----:B------:R-:W-:Y:S01]  /*09c0*/  @!P0 IMAD.WIDE.U32 R6, R17, 0x4, R6 ;  /* 0x0000000411068825 */ /* 0x000fe200078e0006 */
[----:B------:R-:W3:Y:S03]  /*09d0*/  @P1 LDG.E R14, desc[UR18][R14.64] ;  /* 0x000000120e0e1981 */ /* 0x000ee6000c1e1900 */
[----:B------:R-:W-:Y:S01]  /*09e0*/  @!P0 IMAD.WIDE R8, R19, 0x4, R8 ;  /* 0x0000000413088825 */ /* 0x000fe200078e0208 */
[----:B------:R-:W3:Y:S04]  /*09f0*/  @P1 LDG.E R2, desc[UR18][R2.64+0x4] ;  /* 0x0000041202021981 */ /* 0x000ee8000c1e1900 */
[----:B------:R-:W4:Y:S04]  /*0a00*/  @!P0 LDG.E R7, desc[UR18][R6.64] ;  /* 0x0000001206078981 */ /* 0x000f28000c1e1900 */
[----:B------:R-:W4:Y:S01]  /*0a10*/  @!P0 LDG.E R8, desc[UR18][R8.64] ;  /* 0x0000001208088981 */ /* 0x000f22000c1e1900 */
[----:B--2---:R-:W-:-:S04]  /*0a20*/  @P1 IMAD R11, R11, R4, R12 ;  /* 0x000000040b0b1224 */ /* 0x004fc800078e020c */
[----:B---3--:R-:W-:-:S04]  /*0a30*/  @P1 IMAD R12, R2, R14, R11 ;  /* 0x0000000e020c1224 */ /* 0x008fc800078e020b */
[----:B----4-:R-:W-:-:S07]  /*0a40*/  @!P0 IMAD R12, R7, R8, R12 ;  /* 0x00000008070c8224 */ /* 0x010fce00078e020c */
.L_x_5:
[----:B------:R-:W1:Y:S01]  /*0a50*/  LDC.64 R2, c[0x0][0x390] ;  /* 0x0000e400ff027b82 */ /* 0x000e620000000a00 */
[----:B------:R-:W-:-:S05]  /*0a60*/  IADD3 R13, PT, PT, R0, R13, RZ ;  /* 0x0000000d000d7210 */ /* 0x000fca0007ffe0ff */
[----:B-1----:R-:W-:-:S05]  /*0a70*/  IMAD.WIDE R2, R13, 0x4, R2 ;  /* 0x000000040d027825 */ /* 0x002fca00078e0202 */
[----:B0-----:R-:W-:Y:S01]  /*0a80*/  STG.E desc[UR18][R2.64], R12 ;  /* 0x0000000c02007986 */ /* 0x001fe2000c101912 */
[----:B------:R-:W-:Y:S05]  /*0a90*/  EXIT ;  /* 0x000000000000794d */ /* 0x000fea0003800000 */
.L_x_7:
        /* <DEDUP_REMOVED lines=14> */
.L_x_9:


//--------------------- .nv.shared._Z12matmul_tiledPKiS0_Pii --------------------------
	.section	.nv.shared._Z12matmul_tiledPKiS0_Pii,"aw",@nobits
	.sectionflags	@""
	.align	4
.nv.shared._Z12matmul_tiledPKiS0_Pii:
	.zero		9216


//--------------------- .nv.shared.reserved.0     --------------------------
	.section	.nv.shared.reserved.0,"aw",@nobits
	.weak		__nv_reservedSMEM_offset_0_alias
	.size		__nv_reservedSMEM_offset_0_alias, 0, 64
	.other		__nv_reservedSMEM_offset_0_alias,@"STO_CUDA_RESERVED_SHARED STV_DEFAULT"
__nv_reservedSMEM_offset_0_alias:
	.zero		0
	.zero		64


//--------------------- .nv.constant0._Z12matmul_tiledPKiS0_Pii --------------------------
	.section	.nv.constant0._Z12matmul_tiledPKiS0_Pii,"a",@progbits
	.sectionflags	@""
	.align	4
.nv.constant0._Z12matmul_tiledPKiS0_Pii:
	.zero		924


//--------------------- .nv.constant0._Z12matmul_naivePKiS0_Pii --------------------------
	.section	.nv.constant0._Z12matmul_naivePKiS0_Pii,"a",@progbits
	.sectionflags	@""
	.align	4
.nv.constant0._Z12matmul_naivePKiS0_Pii:
	.zero		924


//--------------------- SYMBOLS --------------------------

	.type		.nv.reservedSmem.offset0,@object
	.size		.nv.reservedSmem.offset0,0x4
	.type		.nv.reservedSmem.cap,@object
	.size		.nv.reservedSmem.cap,0x4
